	.headerflags	@"EF_CUDA_TEXMODE_UNIFIED EF_CUDA_64BIT_ADDRESS EF_CUDA_SM75 EF_CUDA_VIRTUAL_SM(EF_CUDA_SM75)"
	.elftype	@"ET_EXEC"


//--------------------- .nv.info                  --------------------------
	.section	.nv.info,"",@"SHT_CUDA_INFO"
	.align	4


	//----- nvinfo : EIATTR_REGCOUNT
	.align		4
        /*0000*/ 	.byte	0x04, 0x2f
        /*0002*/ 	.short	(.L_1 - .L_0)
	.align		4
.L_0:
        /*0004*/ 	.word	index@(_Z12wmma_exampleP6__halfS0_Pfiiiff)
        /*0008*/ 	.word	0x00000024


	//----- nvinfo : EIATTR_MAX_STACK_SIZE
	.align		4
.L_1:
        /*000c*/ 	.byte	0x04, 0x23
        /*000e*/ 	.short	(.L_3 - .L_2)
	.align		4
.L_2:
        /*0010*/ 	.word	index@(_Z12wmma_exampleP6__halfS0_Pfiiiff)
        /*0014*/ 	.word	0x00000000


	//----- nvinfo : EIATTR_MIN_STACK_SIZE
	.align		4
.L_3:
        /*0018*/ 	.byte	0x04, 0x12
        /*001a*/ 	.short	(.L_5 - .L_4)
	.align		4
.L_4:
        /*001c*/ 	.word	index@(_Z12wmma_exampleP6__halfS0_Pfiiiff)
        /*0020*/ 	.word	0x00000000


	//----- nvinfo : EIATTR_FRAME_SIZE
	.align		4
.L_5:
        /*0024*/ 	.byte	0x04, 0x11
        /*0026*/ 	.short	(.L_7 - .L_6)
	.align		4
.L_6:
        /*0028*/ 	.word	index@(_Z12wmma_exampleP6__halfS0_Pfiiiff)
        /*002c*/ 	.word	0x00000000


	//----- nvinfo : EIATTR_REGCOUNT
	.align		4
.L_7:
        /*0030*/ 	.byte	0x04, 0x2f
        /*0032*/ 	.short	(.L_9 - .L_8)
	.align		4
.L_8:
        /*0034*/ 	.word	index@(_Z17convertFp32ToFp16P6__halfPfi)
        /*0038*/ 	.word	0x0000000a


	//----- nvinfo : EIATTR_MAX_STACK_SIZE
	.align		4
.L_9:
        /*003c*/ 	.byte	0x04, 0x23
        /*003e*/ 	.short	(.L_11 - .L_10)
	.align		4
.L_10:
        /*0040*/ 	.word	index@(_Z17convertFp32ToFp16P6__halfPfi)
        /*0044*/ 	.word	0x00000000


	//----- nvinfo : EIATTR_MIN_STACK_SIZE
	.align		4
.L_11:
        /*0048*/ 	.byte	0x04, 0x12
        /*004a*/ 	.short	(.L_13 - .L_12)
	.align		4
.L_12:
        /*004c*/ 	.word	index@(_Z17convertFp32ToFp16P6__halfPfi)
        /*0050*/ 	.word	0x00000000


	//----- nvinfo : EIATTR_FRAME_SIZE
	.align		4
.L_13:
        /*0054*/ 	.byte	0x04, 0x11
        /*0056*/ 	.short	(.L_15 - .L_14)
	.align		4
.L_14:
        /*0058*/ 	.word	index@(_Z17convertFp32ToFp16P6__halfPfi)
        /*005c*/ 	.word	0x00000000
.L_15:


//--------------------- .nv.info._Z17convertFp32ToFp16P6__halfPfi --------------------------
	.section	.nv.info._Z17convertFp32ToFp16P6__halfPfi,"",@"SHT_CUDA_INFO"
	.align	4


	//----- nvinfo : EIATTR_SW_WAR
	.align		4
        /*0000*/ 	.byte	0x04, 0x36
        /*0002*/ 	.short	(.L_17 - .L_16)
.L_16:
        /*0004*/ 	.word	0x00000001


	//----- nvinfo : EIATTR_CUDA_API_VERSION
	.align		4
.L_17:
        /*0008*/ 	.byte	0x04, 0x37
        /*000a*/ 	.short	(.L_19 - .L_18)
.L_18:
        /*000c*/ 	.word	0x00000074


	//----- nvinfo : EIATTR_PARAM_CBANK
	.align		4
.L_19:
        /*0010*/ 	.byte	0x04, 0x0a
        /*0012*/ 	.short	(.L_21 - .L_20)
	.align		4
.L_20:
        /*0014*/ 	.word	index@(.nv.constant0._Z17convertFp32ToFp16P6__halfPfi)
        /*0018*/ 	.short	0x0160
        /*001a*/ 	.short	0x0014


	//----- nvinfo : EIATTR_CBANK_PARAM_SIZE
	.align		4
.L_21:
        /*001c*/ 	.byte	0x03, 0x19
        /*001e*/ 	.short	0x0014


	//----- nvinfo : EIATTR_KPARAM_INFO
	.align		4
        /*0020*/ 	.byte	0x04, 0x17
        /*0022*/ 	.short	(.L_23 - .L_22)
.L_22:
        /*0024*/ 	.word	0x00000000
        /*0028*/ 	.short	0x0002
        /*002a*/ 	.short	0x0010
        /*002c*/ 	.byte	0x00, 0xf0, 0x11, 0x00


	//----- nvinfo : EIATTR_KPARAM_INFO
	.align		4
.L_23:
        /*0030*/ 	.byte	0x04, 0x17
        /*0032*/ 	.short	(.L_25 - .L_24)
.L_24:
        /*0034*/ 	.word	0x00000000
        /*0038*/ 	.short	0x0001
        /*003a*/ 	.short	0x0008
        /*003c*/ 	.byte	0x00, 0xf0, 0x21, 0x00


	//----- nvinfo : EIATTR_KPARAM_INFO
	.align		4
.L_25:
        /*0040*/ 	.byte	0x04, 0x17
        /*0042*/ 	.short	(.L_27 - .L_26)
.L_26:
        /*0044*/ 	.word	0x00000000
        /*0048*/ 	.short	0x0000
        /*004a*/ 	.short	0x0000
        /*004c*/ 	.byte	0x00, 0xf0, 0x21, 0x00


	//----- nvinfo : EIATTR_MAXREG_COUNT
	.align		4
.L_27:
        /*0050*/ 	.byte	0x03, 0x1b
        /*0052*/ 	.short	0x00ff


	//----- nvinfo : EIATTR_EXIT_INSTR_OFFSETS
	.align		4
        /*0054*/ 	.byte	0x04, 0x1c
        /*0056*/ 	.short	(.L_29 - .L_28)


	//   ....[0]....
.L_28:
        /*0058*/ 	.word	0x00000050


	//   ....[1]....
        /*005c*/ 	.word	0x000000d0
.L_29:


//--------------------- .nv.info._Z12wmma_exampleP6__halfS0_Pfiiiff --------------------------
	.section	.nv.info._Z12wmma_exampleP6__halfS0_Pfiiiff,"",@"SHT_CUDA_INFO"
	.align	4


	//----- nvinfo : EIATTR_SW_WAR
	.align		4
        /*0000*/ 	.byte	0x04, 0x36
        /*0002*/ 	.short	(.L_31 - .L_30)
.L_30:
        /*0004*/ 	.word	0x00000001


	//----- nvinfo : EIATTR_CUDA_API_VERSION
	.align		4
.L_31:
        /*0008*/ 	.byte	0x04, 0x37
        /*000a*/ 	.short	(.L_33 - .L_32)
.L_32:
        /*000c*/ 	.word	0x00000074


	//----- nvinfo : EIATTR_PARAM_CBANK
	.align		4
.L_33:
        /*0010*/ 	.byte	0x04, 0x0a
        /*0012*/ 	.short	(.L_35 - .L_34)
	.align		4
.L_34:
        /*0014*/ 	.word	index@(.nv.constant0._Z12wmma_exampleP6__halfS0_Pfiiiff)
        /*0018*/ 	.short	0x0160
        /*001a*/ 	.short	0x002c


	//----- nvinfo : EIATTR_CBANK_PARAM_SIZE
	.align		4
.L_35:
        /*001c*/ 	.byte	0x03, 0x19
        /*001e*/ 	.short	0x002c


	//----- nvinfo : EIATTR_KPARAM_INFO
	.align		4
        /*0020*/ 	.byte	0x04, 0x17
        /*0022*/ 	.short	(.L_37 - .L_36)
.L_36:
        /*0024*/ 	.word	0x00000000
        /*0028*/ 	.short	0x0007
        /*002a*/ 	.short	0x0028
        /*002c*/ 	.byte	0x00, 0xf0, 0x11, 0x00


	//----- nvinfo : EIATTR_KPARAM_INFO
	.align		4
.L_37:
        /*0030*/ 	.byte	0x04, 0x17
        /*0032*/ 	.short	(.L_39 - .L_38)
.L_38:
        /*0034*/ 	.word	0x00000000
        /*0038*/ 	.short	0x0006
        /*003a*/ 	.short	0x0024
        /*003c*/ 	.byte	0x00, 0xf0, 0x11, 0x00


	//----- nvinfo : EIATTR_KPARAM_INFO
	.align		4
.L_39:
        /*0040*/ 	.byte	0x04, 0x17
        /*0042*/ 	.short	(.L_41 - .L_40)
.L_40:
        /*0044*/ 	.word	0x00000000
        /*0048*/ 	.short	0x0005
        /*004a*/ 	.short	0x0020
        /*004c*/ 	.byte	0x00, 0xf0, 0x11, 0x00


	//----- nvinfo : EIATTR_KPARAM_INFO
	.align		4
.L_41:
        /*0050*/ 	.byte	0x04, 0x17
        /*0052*/ 	.short	(.L_43 - .L_42)
.L_42:
        /*0054*/ 	.word	0x00000000
        /*0058*/ 	.short	0x0004
        /*005a*/ 	.short	0x001c
        /*005c*/ 	.byte	0x00, 0xf0, 0x11, 0x00


	//----- nvinfo : EIATTR_KPARAM_INFO
	.align		4
.L_43:
        /*0060*/ 	.byte	0x04, 0x17
        /*0062*/ 	.short	(.L_45 - .L_44)
.L_44:
        /*0064*/ 	.word	0x00000000
        /*0068*/ 	.short	0x0003
        /*006a*/ 	.short	0x0018
        /*006c*/ 	.byte	0x00, 0xf0, 0x11, 0x00


	//----- nvinfo : EIATTR_KPARAM_INFO
	.align		4
.L_45:
        /*0070*/ 	.byte	0x04, 0x17
        /*0072*/ 	.short	(.L_47 - .L_46)
.L_46:
        /*0074*/ 	.word	0x00000000
        /*0078*/ 	.short	0x0002
        /*007a*/ 	.short	0x0010
        /*007c*/ 	.byte	0x00, 0xf0, 0x21, 0x00


	//----- nvinfo : EIATTR_KPARAM_INFO
	.align		4
.L_47:
        /*0080*/ 	.byte	0x04, 0x17
        /*0082*/ 	.short	(.L_49 - .L_48)
.L_48:
        /*0084*/ 	.word	0x00000000
        /*0088*/ 	.short	0x0001
        /*008a*/ 	.short	0x0008
        /*008c*/ 	.byte	0x00, 0xf0, 0x21, 0x00


	//----- nvinfo : EIATTR_KPARAM_INFO
	.align		4
.L_49:
        /*0090*/ 	.byte	0x04, 0x17
        /*0092*/ 	.short	(.L_51 - .L_50)
.L_50:
        /*0094*/ 	.word	0x00000000
        /*0098*/ 	.short	0x0000
        /*009a*/ 	.short	0x0000
        /*009c*/ 	.byte	0x00, 0xf0, 0x21, 0x00


	//----- nvinfo : EIATTR_WMMA_USED
	.align		4
.L_51:
        /*00a0*/ 	.byte	0x01, 0x2b
	.zero		2


	//----- nvinfo : EIATTR_MAXREG_COUNT
	.align		4
        /*00a4*/ 	.byte	0x03, 0x1b
        /*00a6*/ 	.short	0x00ff


	//----- nvinfo : EIATTR_EXIT_INSTR_OFFSETS
	.align		4
        /*00a8*/ 	.byte	0x04, 0x1c
        /*00aa*/ 	.short	(.L_53 - .L_52)


	//   ....[0]....
.L_52:
        /*00ac*/ 	.word	0x00000540


	//   ....[1]....
        /*00b0*/ 	.word	0x00000810
.L_53:


//--------------------- .nv.rel.action            --------------------------
	.section	.nv.rel.action,"",@"SHT_CUDA_RELOCINFO"
	.align	8
	.sectionentsize	8
        /*0000*/ 	.byte	0x4b, 0x00, 0x00, 0x00, 0x00, 0x00, 0x00, 0x00, 0x00, 0x02, 0x02, 0x08, 0x10, 0x0a, 0x2f, 0x22
        /* <DEDUP_REMOVED lines=12> */
        /*00d0*/ 	.byte	0x00, 0x00, 0x00, 0x14, 0x2c, 0x00, 0x00, 0x00


//--------------------- .nv.constant0._Z17convertFp32ToFp16P6__halfPfi --------------------------
	.section	.nv.constant0._Z17convertFp32ToFp16P6__halfPfi,"a",@progbits
	.align	4
.nv.constant0._Z17convertFp32ToFp16P6__halfPfi:
	.zero		372


//--------------------- .nv.constant0._Z12wmma_exampleP6__halfS0_Pfiiiff --------------------------
	.section	.nv.constant0._Z12wmma_exampleP6__halfS0_Pfiiiff,"a",@progbits
	.align	4
.nv.constant0._Z12wmma_exampleP6__halfS0_Pfiiiff:
	.zero		396


//--------------------- .text._Z17convertFp32ToFp16P6__halfPfi --------------------------
	.section	.text._Z17convertFp32ToFp16P6__halfPfi,"ax",@progbits
	.sectioninfo	@"SHI_REGISTERS=10"
	.align	128
        .global         _Z17convertFp32ToFp16P6__halfPfi
        .type           _Z17convertFp32ToFp16P6__halfPfi,@function
        .size           _Z17convertFp32ToFp16P6__halfPfi,(.L_x_2 - _Z17convertFp32ToFp16P6__halfPfi)
        .other          _Z17convertFp32ToFp16P6__halfPfi,@"STO_CUDA_ENTRY STV_DEFAULT"
_Z17convertFp32ToFp16P6__halfPfi:
.text._Z17convertFp32ToFp16P6__halfPfi:
[----:B------:R-:W-:-:S02]  /*0000*/  MOV R1, c[0x0][0x28] ;  /* 0x00000a0000017a02 */ /* 0x000fc40000000f00 */
[----:B------:R-:W0:Y:S04]  /*0010*/  S2R R4, SR_CTAID.X ;  /* 0x0000000000047919 */ /* 0x000e280000002500 */
[----:B------:R-:W0:Y:S02]  /*0020*/  S2R R3, SR_TID.X ;  /* 0x0000000000037919 */ /* 0x000e240000002100 */
[----:B0-----:R-:W-:-:S05]  /*0030*/  IMAD R4, R4, c[0x0][0x0], R3 ;  /* 0x0000000004047a24 */ /* 0x001fca00078e0203 */
[----:B------:R-:W-:-:S12]  /*0040*/  ISETP.GE.AND P0, PT, R4, c[0x0][0x170], PT ;  /* 0x00005c0004007a0c */ /* 0x000fd80003f06270 */
[----:B------:R-:W-:Y:S05]  /*0050*/  @P0 EXIT ;  /* 0x000000000000094d */ /* 0x000fea0003800000 */
[----:B------:R-:W-:-:S05]  /*0060*/  MOV R3, 0x4 ;  /* 0x0000000400037802 */ /* 0x000fca0000000f00 */
[----:B------:R-:W-:-:S08]  /*0070*/  IMAD.WIDE R2, R4, R3, c[0x0][0x168] ;  /* 0x00005a0004027625 */ /* 0x000fd000078e0203 */
[----:B------:R-:W2:Y:S01]  /*0080*/  LDG.E.SYS R2, [R2] ;  /* 0x0000000002027381 */ /* 0x000ea200001ee900 */
[----:B------:R-:W-:-:S05]  /*0090*/  MOV R5, 0x2 ;  /* 0x0000000200057802 */ /* 0x000fca0000000f00 */
[----:B------:R-:W-:Y:S01]  /*00a0*/  IMAD.WIDE R4, R4, R5, c[0x0][0x160] ;  /* 0x0000580004047625 */ /* 0x000fe200078e0205 */
[----:B--2---:R-:W0:Y:S07]  /*00b0*/  F2F.F16.F32 R7, R2 ;  /* 0x0000000200077304 */ /* 0x004e2e0000200800 */
[----:B0-----:R-:W-:Y:S01]  /*00c0*/  STG.E.U16.SYS [R4], R7 ;  /* 0x0000000704007386 */ /* 0x001fe2000010e500 */
[----:B------:R-:W-:Y:S05]  /*00d0*/  EXIT ;  /* 0x000000000000794d */ /* 0x000fea0003800000 */
.L_x_0:
[----:B------:R-:W-:-:S00]  /*00e0*/  BRA `(.L_x_0) ;  /* 0xfffffff000007947 */ /* 0x000fc0000383ffff */
[----:B------:R-:W-:-:S00]  /*00f0*/  NOP ;  /* 0x0000000000007918 */ /* 0x000fc00000000000 */
.L_x_2:


//--------------------- .text._Z12wmma_exampleP6__halfS0_Pfiiiff --------------------------
	.section	.text._Z12wmma_exampleP6__halfS0_Pfiiiff,"ax",@progbits
	.sectioninfo	@"SHI_REGISTERS=36"
	.align	128
        .global         _Z12wmma_exampleP6__halfS0_Pfiiiff
        .type           _Z12wmma_exampleP6__halfS0_Pfiiiff,@function
        .size           _Z12wmma_exampleP6__halfS0_Pfiiiff,(.L_x_3 - _Z12wmma_exampleP6__halfS0_Pfiiiff)
        .other          _Z12wmma_exampleP6__halfS0_Pfiiiff,@"STO_CUDA_ENTRY STV_DEFAULT"
_Z12wmma_exampleP6__halfS0_Pfiiiff:
.text._Z12wmma_exampleP6__halfS0_Pfiiiff:
[----:B------:R-:W-:-:S02]  /*0000*/  MOV R1, c[0x0][0x28] ;  /* 0x00000a0000017a02 */ /* 0x000fc40000000f00 */
[----:B------:R-:W0:Y:S01]  /*0010*/  I2F.U32.RP R4, 0x20 ;  /* 0x0000002000047906 */ /* 0x000e220000209000 */
[----:B------:R-:W1:Y:S01]  /*0020*/  S2R R0, SR_CTAID.X ;  /* 0x0000000000007919 */ /* 0x000e620000002500 */
[----:B------:R-:W-:Y:S01]  /*0030*/  ULDC UR8, c[0x0][0x178] ;  /* 0x00005e0000087ab9 */ /* 0x000fe20000000800 */
[----:B------:R-:W-:Y:S01]  /*0040*/  MOV R15, 0x2 ;  /* 0x00000002000f7802 */ /* 0x000fe20000000f00 */
[----:B------:R-:W-:Y:S01]  /*0050*/  USHF.R.U32.HI UR4, URZ, 0x1, UR8 ;  /* 0x000000013f047899 */ /* 0x000fe20008011608 */
[----:B------:R-:W1:Y:S01]  /*0060*/  S2R R5, SR_TID.X ;  /* 0x0000000000057919 */ /* 0x000e620000002100 */
[----:B------:R-:W-:Y:S02]  /*0070*/  MOV R9, RZ ;  /* 0x000000ff00097202 */ /* 0x000fe40000000f00 */
[----:B------:R-:W-:Y:S01]  /*0080*/  MOV R25, c[0x0][0x180] ;  /* 0x0000600000197a02 */ /* 0x000fe20000000f00 */
[----:B------:R-:W2:Y:S03]  /*0090*/  S2R R13, SR_TID.Y ;  /* 0x00000000000d7919 */ /* 0x000ea60000002200 */
[----:B------:R-:W-:Y:S01]  /*00a0*/  SHF.R.U32.HI R17, RZ, 0x1, R25 ;  /* 0x00000001ff117819 */ /* 0x000fe20000011619 */
[----:B0-----:R-:W0:Y:S01]  /*00b0*/  MUFU.RCP R4, R4 ;  /* 0x0000000400047308 */ /* 0x001e220000001000 */
[----:B-1----:R-:W-:Y:S01]  /*00c0*/  IMAD R0, R0, c[0x0][0x0], R5 ;  /* 0x0000000000007a24 */ /* 0x002fe200078e0205 */
[----:B0-----:R-:W-:-:S06]  /*00d0*/  IADD3 R2, R4, 0xffffffe, RZ ;  /* 0x0ffffffe04027810 */ /* 0x001fcc0007ffe0ff */
[----:B------:R0:W1:Y:S02]  /*00e0*/  F2I.FTZ.U32.TRUNC.NTZ R3, R2 ;  /* 0x0000000200037305 */ /* 0x000064000021f000 */
[----:B0-----:R-:W-:Y:S02]  /*00f0*/  MOV R2, RZ ;  /* 0x000000ff00027202 */ /* 0x001fe40000000f00 */
[----:B-1----:R-:W-:-:S05]  /*0100*/  LEA R7, -R3, RZ, 0x5 ;  /* 0x000000ff03077211 */ /* 0x002fca00078e29ff */
[----:B------:R-:W-:-:S06]  /*0110*/  IMAD.HI.U32 R3, R3, R7, R2 ;  /* 0x0000000703037227 */ /* 0x000fcc00078e0002 */
[----:B------:R-:W-:Y:S02]  /*0120*/  IMAD.HI.U32 R5, R3, R0, RZ ;  /* 0x0000000003057227 */ /* 0x000fe400078e00ff */
[----:B------:R-:W0:Y:S02]  /*0130*/  S2R R3, SR_LANEID ;  /* 0x0000000000037919 */ /* 0x000e240000000000 */
[----:B------:R-:W-:-:S05]  /*0140*/  IMAD R0, R5, -0x20, R0 ;  /* 0xffffffe005007824 */ /* 0x000fca00078e0200 */
[----:B------:R-:W-:-:S12]  /*0150*/  ISETP.GE.U32.AND P0, PT, R0, 0x20, PT ;  /* 0x000000200000780c */ /* 0x000fd80003f06070 */
[----:B------:R-:W-:Y:S02]  /*0160*/  @P0 IADD3 R0, R0, -0x20, RZ ;  /* 0xffffffe000000810 */ /* 0x000fe40007ffe0ff */
[----:B------:R-:W-:Y:S02]  /*0170*/  @P0 IADD3 R5, R5, 0x1, RZ ;  /* 0x0000000105050810 */ /* 0x000fe40007ffe0ff */
[----:B------:R-:W-:Y:S02]  /*0180*/  ISETP.GE.U32.AND P1, PT, R0, 0x20, PT ;  /* 0x000000200000780c */ /* 0x000fe40003f26070 */
[----:B0-----:R-:W-:Y:S02]  /*0190*/  LOP3.LUT R8, R3, 0x3, RZ, 0xc0, !PT ;  /* 0x0000000303087812 */ /* 0x001fe400078ec0ff */
[----:B------:R-:W2:Y:S01]  /*01a0*/  S2R R0, SR_CTAID.Y ;  /* 0x0000000000007919 */ /* 0x000ea20000002600 */
[----:B------:R-:W-:-:S05]  /*01b0*/  SHF.R.U32.HI R2, RZ, 0x2, R3 ;  /* 0x00000002ff027819 */ /* 0x000fca0000011603 */
[----:B------:R-:W-:Y:S01]  /*01c0*/  IMAD.WIDE.U32 R10, R2, UR4, R8 ;  /* 0x00000004020a7c25 */ /* 0x000fe2000f8e0008 */
[----:B------:R-:W-:Y:S01]  /*01d0*/  USHF.L.U32 UR4, UR8, 0x4, URZ ;  /* 0x0000000408047899 */ /* 0x000fe2000800063f */
[----:B------:R-:W-:-:S04]  /*01e0*/  @P1 IADD3 R5, R5, 0x1, RZ ;  /* 0x0000000105051810 */ /* 0x000fc80007ffe0ff */
[----:B------:R-:W-:-:S05]  /*01f0*/  SHF.L.U32 R4, R5, 0x4, RZ ;  /* 0x0000000405047819 */ /* 0x000fca00000006ff */
[----:B------:R-:W-:-:S05]  /*0200*/  IMAD.WIDE R6, R4, R15, c[0x0][0x160] ;  /* 0x0000580004067625 */ /* 0x000fca00078e020f */
[----:B------:R-:W-:Y:S01]  /*0210*/  LEA R12, P0, R10, R6, 0x2 ;  /* 0x000000060a0c7211 */ /* 0x000fe200078010ff */
[----:B--2---:R-:W-:Y:S01]  /*0220*/  IMAD R5, R0, c[0x0][0x4], R13 ;  /* 0x0000010000057a24 */ /* 0x004fe200078e020d */
[----:B------:R-:W-:Y:S02]  /*0230*/  MOV R0, c[0x0][0x178] ;  /* 0x00005e0000007a02 */ /* 0x000fe40000000f00 */
[----:B------:R-:W-:Y:S02]  /*0240*/  LEA.HI.X R13, R10, R7, R11, 0x2, P0 ;  /* 0x000000070a0d7211 */ /* 0x000fe400000f140b */
[----:B------:R-:W-:Y:S01]  /*0250*/  SHF.L.U32 R5, R5, 0x4, RZ ;  /* 0x0000000405057819 */ /* 0x000fe200000006ff */
[----:B------:R-:W-:-:S04]  /*0260*/  IMAD.WIDE.U32 R16, R2, R17, R8 ;  /* 0x0000001102107225 */ /* 0x000fc800078e0008 */
[----:B------:R-:W-:Y:S01]  /*0270*/  IMAD R14, R5, c[0x0][0x180], RZ ;  /* 0x00006000050e7a24 */ /* 0x000fe200078e02ff */
[----:B------:R0:W2:Y:S04]  /*0280*/  LDG.E.SYS R20, [R12] ;  /* 0x000000000c147381 */ /* 0x0000a800001ee900 */
[----:B------:R0:W3:Y:S01]  /*0290*/  LDG.E.SYS R21, [R12+0x10] ;  /* 0x000010000c157381 */ /* 0x0000e200001ee900 */
[----:B------:R-:W-:Y:S01]  /*02a0*/  IMAD.WIDE R14, R14, R15, c[0x0][0x168] ;  /* 0x00005a000e0e7625 */ /* 0x000fe200078e020f */
[----:B------:R-:W-:-:S03]  /*02b0*/  MOV R19, UR4 ;  /* 0x0000000400137c02 */ /* 0x000fc60008000f00 */
[----:B------:R-:W-:Y:S01]  /*02c0*/  IMAD.WIDE.U32 R8, R0, 0x10, R12 ;  /* 0x0000001000087825 */ /* 0x000fe200078e000c */
[----:B------:R-:W-:-:S03]  /*02d0*/  LEA R18, P0, R16, R14, 0x2 ;  /* 0x0000000e10127211 */ /* 0x000fc600078010ff */
[----:B------:R-:W-:Y:S01]  /*02e0*/  IMAD.WIDE R6, R19, 0x2, R6 ;  /* 0x0000000213067825 */ /* 0x000fe200078e0206 */
[----:B------:R-:W-:-:S03]  /*02f0*/  LEA.HI.X R19, R16, R15, R17, 0x2, P0 ;  /* 0x0000000f10137211 */ /* 0x000fc600000f1411 */
[----:B------:R-:W4:Y:S01]  /*0300*/  LDG.E.SYS R22, [R8] ;  /* 0x0000000008167381 */ /* 0x000f2200001ee900 */
[C---:B------:R-:W-:Y:S01]  /*0310*/  LEA R6, P0, R10.reuse, R6, 0x2 ;  /* 0x000000060a067211 */ /* 0x040fe200078010ff */
[----:B------:R-:W-:Y:S02]  /*0320*/  IMAD.WIDE.U32 R16, R25, 0x10, R18 ;  /* 0x0000001019107825 */ /* 0x000fe400078e0012 */
[----:B------:R-:W4:Y:S01]  /*0330*/  LDG.E.SYS R23, [R8+0x10] ;  /* 0x0000100008177381 */ /* 0x000f2200001ee900 */
[----:B------:R-:W-:-:S03]  /*0340*/  LEA.HI.X R7, R10, R7, R11, 0x2, P0 ;  /* 0x000000070a077211 */ /* 0x000fc600000f140b */
[----:B------:R-:W4:Y:S04]  /*0350*/  LDG.E.SYS R10, [R18] ;  /* 0x00000000120a7381 */ /* 0x000f2800001ee900 */
[----:B------:R-:W4:Y:S04]  /*0360*/  LDG.E.SYS R14, [R16] ;  /* 0x00000000100e7381 */ /* 0x000f2800001ee900 */
[----:B------:R-:W4:Y:S04]  /*0370*/  LDG.E.SYS R26, [R6] ;  /* 0x00000000061a7381 */ /* 0x000f2800001ee900 */
[----:B------:R1:W4:Y:S01]  /*0380*/  LDG.E.SYS R27, [R6+0x10] ;  /* 0x00001000061b7381 */ /* 0x00032200001ee900 */
[----:B0-----:R-:W-:-:S03]  /*0390*/  IMAD.WIDE.U32 R12, R0, 0x10, R6 ;  /* 0x00000010000c7825 */ /* 0x001fc600078e0006 */
[----:B------:R-:W4:Y:S04]  /*03a0*/  LDG.E.SYS R24, [R18+0x10] ;  /* 0x0000100012187381 */ /* 0x000f2800001ee900 */
[----:B------:R-:W4:Y:S04]  /*03b0*/  LDG.E.SYS R25, [R16+0x10] ;  /* 0x0000100010197381 */ /* 0x000f2800001ee900 */
[----:B------:R0:W4:Y:S04]  /*03c0*/  LDG.E.SYS R28, [R12] ;  /* 0x000000000c1c7381 */ /* 0x00012800001ee900 */
[----:B------:R0:W4:Y:S04]  /*03d0*/  LDG.E.SYS R29, [R12+0x10] ;  /* 0x000010000c1d7381 */ /* 0x00012800001ee900 */
[----:B------:R-:W4:Y:S04]  /*03e0*/  LDG.E.SYS R30, [R18+0x20] ;  /* 0x00002000121e7381 */ /* 0x000f2800001ee900 */
[----:B------:R-:W4:Y:S04]  /*03f0*/  LDG.E.SYS R32, [R16+0x20] ;  /* 0x0000200010207381 */ /* 0x000f2800001ee900 */
[----:B------:R-:W4:Y:S04]  /*0400*/  LDG.E.SYS R31, [R18+0x30] ;  /* 0x00003000121f7381 */ /* 0x000f2800001ee900 */
[----:B------:R-:W4:Y:S01]  /*0410*/  LDG.E.SYS R33, [R16+0x30] ;  /* 0x0000300010217381 */ /* 0x000f2200001ee900 */
[----:B------:R-:W-:-:S04]  /*0420*/  ISETP.GE.AND P0, PT, R4, c[0x0][0x178], PT ;  /* 0x00005e0004007a0c */ /* 0x000fc80003f06270 */
[----:B------:R-:W-:Y:S01]  /*0430*/  ISETP.GE.OR P0, PT, R5, c[0x0][0x17c], P0 ;  /* 0x00005f0005007a0c */ /* 0x000fe20000706670 */
[----:B--2---:R-:W-:Y:S04]  /*0440*/  MOVM.16.MT88 R20, R20 ;  /* 0x000000001414723a */ /* 0x004fe80000000000 */
[----:B---3--:R-:W2:Y:S04]  /*0450*/  MOVM.16.MT88 R21, R21 ;  /* 0x000000001515723a */ /* 0x008ea80000000000 */
[----:B----4-:R-:W-:Y:S04]  /*0460*/  MOVM.16.MT88 R22, R22 ;  /* 0x000000001616723a */ /* 0x010fe80000000000 */
[----:B------:R-:W3:Y:S01]  /*0470*/  MOVM.16.MT88 R23, R23 ;  /* 0x000000001717723a */ /* 0x000ee20000000000 */
[----:B--2---:R-:W5:Y:S08]  /*0480*/  HMMA.1688.F32 R8, R20, R10, RZ ;  /* 0x0000000a1408723c */ /* 0x004f7000000010ff */
[----:B0-----:R-:W5:Y:S01]  /*0490*/  HMMA.1688.F32 R12, R20, R14, RZ ;  /* 0x0000000e140c723c */ /* 0x001f6200000010ff */
[----:B-1----:R-:W-:Y:S04]  /*04a0*/  MOVM.16.MT88 R6, R26 ;  /* 0x000000001a06723a */ /* 0x002fe80000000000 */
[----:B------:R-:W0:Y:S03]  /*04b0*/  MOVM.16.MT88 R7, R27 ;  /* 0x000000001b07723a */ /* 0x000e260000000000 */
[----:B---3-5:R-:W5:Y:S01]  /*04c0*/  HMMA.1688.F32 R8, R22, R24, R8 ;  /* 0x000000181608723c */ /* 0x028f620000001008 */
[----:B------:R-:W-:Y:S07]  /*04d0*/  MOVM.16.MT88 R28, R28 ;  /* 0x000000001c1c723a */ /* 0x000fee0000000000 */
[----:B------:R-:W5:Y:S01]  /*04e0*/  HMMA.1688.F32 R12, R22, R25, R12 ;  /* 0x00000019160c723c */ /* 0x000f62000000100c */
[----:B------:R-:W1:Y:S07]  /*04f0*/  MOVM.16.MT88 R29, R29 ;  /* 0x000000001d1d723a */ /* 0x000e6e0000000000 */
[----:B0----5:R-:W5:Y:S08]  /*0500*/  HMMA.1688.F32 R8, R6, R30, R8 ;  /* 0x0000001e0608723c */ /* 0x021f700000001008 */
[----:B------:R-:W5:Y:S08]  /*0510*/  HMMA.1688.F32 R12, R6, R32, R12 ;  /* 0x00000020060c723c */ /* 0x000f70000000100c */
[----:B-1---5:R5:W5:Y:S08]  /*0520*/  HMMA.1688.F32 R8, R28, R31, R8 ;  /* 0x0000001f1c08723c */ /* 0x022b700000001008 */
[----:B------:R5:W5:Y:S01]  /*0530*/  HMMA.1688.F32 R12, R28, R33, R12 ;  /* 0x000000211c0c723c */ /* 0x000b62000000100c */
[----:B------:R-:W-:-:S13]  /*0540*/  @P0 EXIT ;  /* 0x000000000000094d */ /* 0x000fda0003800000 */
[----:B------:R-:W-:Y:S01]  /*0550*/  SHF.L.U32 R7, R3, 0x1, RZ ;  /* 0x0000000103077819 */ /* 0x000fe200000006ff */
[----:B------:R-:W-:Y:S01]  /*0560*/  IMAD R4, R5, c[0x0][0x178], R4 ;  /* 0x00005e0005047a24 */ /* 0x000fe200078e0204 */
[----:B------:R-:W-:Y:S01]  /*0570*/  MOV R5, 0x4 ;  /* 0x0000000400057802 */ /* 0x000fe20000000f00 */
[----:B------:R-:W-:Y:S01]  /*0580*/  UIMAD.WIDE.U32 UR4, UR8, 0x4, URZ ;  /* 0x00000004080478a5 */ /* 0x000fe2000f8e003f */
[----:B------:R-:W-:-:S02]  /*0590*/  LOP3.LUT R7, R7, 0x6, RZ, 0xe2, !PT ;  /* 0x0000000607077812 */ /* 0x000fc400078ee2ff */
[----:B------:R-:W-:Y:S01]  /*05a0*/  MOV R3, RZ ;  /* 0x000000ff00037202 */ /* 0x000fe20000000f00 */
[----:B------:R-:W-:Y:S01]  /*05b0*/  IMAD.WIDE R4, R4, R5, c[0x0][0x170] ;  /* 0x00005c0004047625 */ /* 0x000fe200078e0205 */
[----:B------:R-:W-:-:S03]  /*05c0*/  UIMAD.WIDE.U32 UR6, UR8, 0x20, UR4 ;  /* 0x00000020080678a5 */ /* 0x000fc6000f8e0004 */
[----:B------:R-:W-:-:S05]  /*05d0*/  IMAD.WIDE.U32 R6, R7, c[0x0][0x178], R2 ;  /* 0x00005e0007067a25 */ /* 0x000fca00078e0002 */
[----:B------:R-:W-:-:S04]  /*05e0*/  LEA R2, P0, R6, R4, 0x2 ;  /* 0x0000000406027211 */ /* 0x000fc800078010ff */
[----:B------:R-:W-:-:S05]  /*05f0*/  LEA.HI.X R3, R6, R5, R7, 0x2, P0 ;  /* 0x0000000506037211 */ /* 0x000fca00000f1407 */
[----:B------:R-:W-:-:S03]  /*0600*/  IMAD.WIDE.U32 R4, R0, 0x20, R2 ;  /* 0x0000002000047825 */ /* 0x000fc600078e0002 */
[----:B------:R-:W2:Y:S04]  /*0610*/  LDG.E.SYS R6, [R2] ;  /* 0x0000000002067381 */ /* 0x000ea800001ee900 */
[----:B------:R-:W3:Y:S04]  /*0620*/  LDG.E.SYS R0, [R2.64+UR4] ;  /* 0x0000000402007981 */ /* 0x000ee8000c1ee900 */
[----:B------:R-:W4:Y:S04]  /*0630*/  LDG.E.SYS R7, [R2+0x20] ;  /* 0x0000200002077381 */ /* 0x000f2800001ee900 */
[----:B------:R-:W4:Y:S04]  /*0640*/  LDG.E.SYS R16, [R2.64+UR4+0x20] ;  /* 0x0000200402107981 */ /* 0x000f28000c1ee900 */
[----:B------:R-:W4:Y:S04]  /*0650*/  LDG.E.SYS R17, [R4] ;  /* 0x0000000004117381 */ /* 0x000f2800001ee900 */
[----:B------:R-:W4:Y:S04]  /*0660*/  LDG.E.SYS R18, [R2.64+UR6] ;  /* 0x0000000602127981 */ /* 0x000f28000c1ee900 */
[----:B------:R-:W4:Y:S04]  /*0670*/  LDG.E.SYS R19, [R4+0x20] ;  /* 0x0000200004137381 */ /* 0x000f2800001ee900 */
[----:B------:R-:W4:Y:S01]  /*0680*/  LDG.E.SYS R20, [R2.64+UR6+0x20] ;  /* 0x0000200602147981 */ /* 0x000f22000c1ee900 */
[----:B--2---:R-:W-:-:S02]  /*0690*/  FMUL R21, R6, c[0x0][0x188] ;  /* 0x0000620006157a20 */ /* 0x004fc40000400000 */
[----:B---3--:R-:W-:Y:S02]  /*06a0*/  FMUL R0, R0, c[0x0][0x188] ;  /* 0x0000620000007a20 */ /* 0x008fe40000400000 */
[----:B-----5:R-:W-:Y:S02]  /*06b0*/  FFMA R21, R8, c[0x0][0x184], R21 ;  /* 0x0000610008157a23 */ /* 0x020fe40000000015 */
[----:B----4-:R-:W-:Y:S02]  /*06c0*/  FMUL R7, R7, c[0x0][0x188] ;  /* 0x0000620007077a20 */ /* 0x010fe40000400000 */
[----:B------:R-:W-:Y:S02]  /*06d0*/  FFMA R9, R9, c[0x0][0x184], R0 ;  /* 0x0000610009097a23 */ /* 0x000fe40000000000 */
[----:B------:R-:W-:Y:S02]  /*06e0*/  FMUL R16, R16, c[0x0][0x188] ;  /* 0x0000620010107a20 */ /* 0x000fe40000400000 */
[----:B------:R-:W-:-:S02]  /*06f0*/  FFMA R7, R10, c[0x0][0x184], R7 ;  /* 0x000061000a077a23 */ /* 0x000fc40000000007 */
[----:B------:R-:W-:Y:S02]  /*0700*/  FMUL R17, R17, c[0x0][0x188] ;  /* 0x0000620011117a20 */ /* 0x000fe40000400000 */
[----:B------:R-:W-:Y:S02]  /*0710*/  FFMA R11, R11, c[0x0][0x184], R16 ;  /* 0x000061000b0b7a23 */ /* 0x000fe40000000010 */
[----:B------:R-:W-:Y:S02]  /*0720*/  FMUL R18, R18, c[0x0][0x188] ;  /* 0x0000620012127a20 */ /* 0x000fe40000400000 */
[----:B------:R-:W-:Y:S02]  /*0730*/  FFMA R17, R12, c[0x0][0x184], R17 ;  /* 0x000061000c117a23 */ /* 0x000fe40000000011 */
[----:B------:R-:W-:Y:S02]  /*0740*/  FMUL R19, R19, c[0x0][0x188] ;  /* 0x0000620013137a20 */ /* 0x000fe40000400000 */
[----:B------:R-:W-:-:S02]  /*0750*/  FFMA R13, R13, c[0x0][0x184], R18 ;  /* 0x000061000d0d7a23 */ /* 0x000fc40000000012 */
[----:B------:R-:W-:Y:S02]  /*0760*/  FMUL R20, R20, c[0x0][0x188] ;  /* 0x0000620014147a20 */ /* 0x000fe40000400000 */
[----:B------:R-:W-:Y:S01]  /*0770*/  FFMA R19, R14, c[0x0][0x184], R19 ;  /* 0x000061000e137a23 */ /* 0x000fe20000000013 */
[----:B------:R-:W-:Y:S01]  /*0780*/  STG.E.SYS [R2], R21 ;  /* 0x0000001502007386 */ /* 0x000fe2000010e900 */
[----:B------:R-:W-:-:S03]  /*0790*/  FFMA R15, R15, c[0x0][0x184], R20 ;  /* 0x000061000f0f7a23 */ /* 0x000fc60000000014 */
[----:B------:R-:W-:Y:S04]  /*07a0*/  STG.E.SYS [R2.64+UR4], R9 ;  /* 0x0000000902007986 */ /* 0x000fe8000c10e904 */
[----:B------:R-:W-:Y:S04]  /*07b0*/  STG.E.SYS [R2+0x20], R7 ;  /* 0x0000200702007386 */ /* 0x000fe8000010e900 */
[----:B------:R-:W-:Y:S04]  /*07c0*/  STG.E.SYS [R2.64+UR4+0x20], R11 ;  /* 0x0000200b02007986 */ /* 0x000fe8000c10e904 */
[----:B------:R-:W-:Y:S04]  /*07d0*/  STG.E.SYS [R4], R17 ;  /* 0x0000001104007386 */ /* 0x000fe8000010e900 */
[----:B------:R-:W-:Y:S04]  /*07e0*/  STG.E.SYS [R2.64+UR6], R13 ;  /* 0x0000000d02007986 */ /* 0x000fe8000c10e906 */
[----:B------:R-:W-:Y:S04]  /*07f0*/  STG.E.SYS [R4+0x20], R19 ;  /* 0x0000201304007386 */ /* 0x000fe8000010e900 */
[----:B------:R-:W-:Y:S01]  /*0800*/  STG.E.SYS [R2.64+UR6+0x20], R15 ;  /* 0x0000200f02007986 */ /* 0x000fe2000c10e906 */
[----:B------:R-:W-:Y:S05]  /*0810*/  EXIT ;  /* 0x000000000000794d */ /* 0x000fea0003800000 */
.L_x_1:
[----:B------:R-:W-:-:S00]  /*0820*/  BRA `(.L_x_1) ;  /* 0xfffffff000007947 */ /* 0x000fc0000383ffff */
[----:B------:R-:W-:-:S00]  /*0830*/  NOP ;  /* 0x0000000000007918 */ /* 0x000fc00000000000 */
[----:B------:R-:W-:-:S00]  /*0840*/  NOP ;  /* 0x0000000000007918 */ /* 0x000fc00000000000 */
[----:B------:R-:W-:-:S00]  /*0850*/  NOP ;  /* 0x0000000000007918 */ /* 0x000fc00000000000 */
[----:B------:R-:W-:-:S00]  /*0860*/  NOP ;  /* 0x0000000000007918 */ /* 0x000fc00000000000 */
[----:B------:R-:W-:-:S00]  /*0870*/  NOP ;  /* 0x0000000000007918 */ /* 0x000fc00000000000 */
.L_x_3:
